//
// Generated by NVIDIA NVVM Compiler
//
// Compiler Build ID: CL-36424714
// Cuda compilation tools, release 13.0, V13.0.88
// Based on NVVM 20.0.0
//

.version 9.0
.target sm_100
.address_size 64

	// .globl	_Z5hellov
.extern .func  (.param .b32 func_retval0) vprintf
(
	.param .b64 vprintf_param_0,
	.param .b64 vprintf_param_1
)
;
.global .align 1 .b8 $str[13] = {72, 69, 76, 76, 79, 32, 87, 79, 82, 76, 68, 33};
.global .align 8 .u64 STR = generic($str);
.global .align 1 .b8 $str$1[7] = {37, 100, 32, 37, 99, 10};

.visible .entry _Z5hellov()
{
	.local .align 8 .b8 	__local_depot0[8];
	.reg .b64 	%SP;
	.reg .b64 	%SPL;
	.reg .b16 	%rs<5>;
	.reg .b32 	%r<6>;
	.reg .b64 	%rd<8>;

	mov.u64 	%SPL, __local_depot0;
	cvta.local.u64 	%SP, %SPL;
	add.u64 	%rd1, %SP, 0;
	add.u64 	%rd2, %SPL, 0;
	mov.u32 	%r1, %ctaid.x;
	ld.global.u64 	%rd3, [STR];
	mov.u32 	%r2, %tid.x;
	cvt.u16.u32 	%rs1, %r2;
	mul.hi.u16 	%rs2, %rs1, 5462;
	mul.lo.s16 	%rs3, %rs2, 12;
	sub.s16 	%rs4, %rs1, %rs3;
	cvt.u64.u16 	%rd4, %rs4;
	add.s64 	%rd5, %rd3, %rd4;
	ld.s8 	%r3, [%rd5];
	st.local.v2.u32 	[%rd2], {%r1, %r3};
	mov.u64 	%rd6, $str$1;
	cvta.global.u64 	%rd7, %rd6;
	{ // callseq 0, 0
	.param .b64 param0;
	st.param.b64 	[param0], %rd7;
	.param .b64 param1;
	st.param.b64 	[param1], %rd1;
	.param .b32 retval0;
	call.uni (retval0), 
	vprintf, 
	(
	param0, 
	param1
	);
	ld.param.b32 	%r4, [retval0];
	} // callseq 0
	ret;

}


// ===== COMPILED SASS (sm_100) =====

	.target	sm_100

	.elftype	@"ET_EXEC"


//--------------------- .note.nv.tkinfo           --------------------------
	.section	.note.nv.tkinfo,"",@"SHT_NOTE"
	.sectionflags	@"SHF_NOTE_NV_TKINFO"
	.tkinfo
        /*0018*/ 	.word	0x00000002
        /*0030*/ 	.string	""
        /*0030*/ 	.string	"ptxas"
        /*0030*/ 	.string	"Cuda compilation tools, release 13.0, V13.0.88"
        /*0030*/ 	.string	"Build cuda_13.0.r13.0/compiler.36424714_0"
        /*0030*/ 	.string	"-arch sm_100 -m 64 "



//--------------------- .note.nv.cuinfo           --------------------------
	.section	.note.nv.cuinfo,"",@"SHT_NOTE"
	.sectionflags	@"SHF_NOTE_NV_CUINFO"
        /*0018*/ 	.short	0x0002
        /*001a*/ 	.short	0x0064
        /*001c*/ 	.short	0x0082
	.zero		2


//--------------------- .nv.info                  --------------------------
	.section	.nv.info,"",@"SHT_CUDA_INFO"
	.align	4


	//----- nvinfo : EIATTR_REGCOUNT
	.align		4
        /*0000*/ 	.byte	0x04, 0x2f
        /*0002*/ 	.short	(.L_4 - .L_3)
	.align		4
.L_3:
        /*0004*/ 	.word	index@(_Z5hellov)
        /*0008*/ 	.word	0x00000018


	//----- nvinfo : EIATTR_FRAME_SIZE
	.align		4
.L_4:
        /*000c*/ 	.byte	0x04, 0x11
        /*000e*/ 	.short	(.L_6 - .L_5)
	.align		4
.L_5:
        /*0010*/ 	.word	index@(_Z5hellov)
        /*0014*/ 	.word	0x00000008


	//----- nvinfo : EIATTR_MIN_STACK_SIZE
	.align		4
.L_6:
        /*0018*/ 	.byte	0x04, 0x12
        /*001a*/ 	.short	(.L_8 - .L_7)
	.align		4
.L_7:
        /*001c*/ 	.word	index@(_Z5hellov)
        /*0020*/ 	.word	0x00000008
.L_8:


//--------------------- .nv.compat                --------------------------
	.section	.nv.compat,"",@"SHT_CUDA_COMPAT_INFO"
	.align	4
        /*0000*/ 	.byte	0x02, 0x09, 0x00, 0x00, 0x02, 0x02, 0x01, 0x00, 0x02, 0x05, 0x05, 0x00, 0x03, 0x07, 0x01, 0x01
        /*0010*/ 	.byte	0x02, 0x03, 0x00, 0x00, 0x02, 0x06, 0x01, 0x00, 0x04, 0x0b, 0x08, 0x00, 0x09, 0x00, 0x00, 0x00
        /*0020*/ 	.byte	0x00, 0x00, 0x00, 0x00


//--------------------- .nv.info._Z5hellov        --------------------------
	.section	.nv.info._Z5hellov,"",@"SHT_CUDA_INFO"
	.sectionflags	@""
	.align	4


	//----- nvinfo : EIATTR_CUDA_API_VERSION
	.align		4
        /*0000*/ 	.byte	0x04, 0x37
        /*0002*/ 	.short	(.L_10 - .L_9)
.L_9:
        /*0004*/ 	.word	0x00000082


	//----- nvinfo : EIATTR_SPARSE_MMA_MASK
	.align		4
.L_10:
        /*0008*/ 	.byte	0x03, 0x50
        /*000a*/ 	.short	0x0000


	//----- nvinfo : EIATTR_MAXREG_COUNT
	.align		4
        /*000c*/ 	.byte	0x03, 0x1b
        /*000e*/ 	.short	0x00ff


	//----- nvinfo : EIATTR_EXTERNS
	.align		4
        /*0010*/ 	.byte	0x04, 0x0f
        /*0012*/ 	.short	(.L_12 - .L_11)


	//   ....[0]....
	.align		4
.L_11:
        /*0014*/ 	.word	index@(vprintf)


	//----- nvinfo : EIATTR_MERCURY_ISA_VERSION
	.align		4
.L_12:
        /*0018*/ 	.byte	0x03, 0x5f
        /*001a*/ 	.short	0x0101


	//----- nvinfo : EIATTR_VRC_CTA_INIT_COUNT
	.align		4
        /*001c*/ 	.byte	0x02, 0x4a
	.zero		1
	.zero		1


	//----- nvinfo : EIATTR_SYSCALL_OFFSETS
	.align		4
        /*0020*/ 	.byte	0x04, 0x46
        /*0022*/ 	.short	(.L_14 - .L_13)


	//   ....[0]....
.L_13:
        /*0024*/ 	.word	0x000001e0


	//----- nvinfo : EIATTR_EXIT_INSTR_OFFSETS
	.align		4
.L_14:
        /*0028*/ 	.byte	0x04, 0x1c
        /*002a*/ 	.short	(.L_16 - .L_15)


	//   ....[0]....
.L_15:
        /*002c*/ 	.word	0x000001f0


	//----- nvinfo : EIATTR_SW_WAR
	.align		4
.L_16:
        /*0030*/ 	.byte	0x04, 0x36
        /*0032*/ 	.short	(.L_18 - .L_17)
.L_17:
        /*0034*/ 	.word	0x00000008
.L_18:


//--------------------- .nv.callgraph             --------------------------
	.section	.nv.callgraph,"",@"SHT_CUDA_CALLGRAPH"
	.align	4
	.sectionentsize	8
	.align		4
        /*0000*/ 	.word	0x00000000
	.align		4
        /*0004*/ 	.word	0xffffffff
	.align		4
        /*0008*/ 	.word	index@(_Z5hellov)
	.align		4
        /*000c*/ 	.word	index@(vprintf)
	.align		4
        /*0010*/ 	.word	0x00000000
	.align		4
        /*0014*/ 	.word	0xfffffffe
	.align		4
        /*0018*/ 	.word	0x00000000
	.align		4
        /*001c*/ 	.word	0xfffffffd
	.align		4
        /*0020*/ 	.word	0x00000000
	.align		4
        /*0024*/ 	.word	0xfffffffc


//--------------------- .nv.constant4             --------------------------
	.section	.nv.constant4,"a",@progbits
	.align	8
	.align		8
.nv.constant4:
        /*0000*/ 	.dword	vprintf
	.align		8
        /*0008*/ 	.dword	$str
	.align		8
        /*0010*/ 	.dword	STR
	.align		8
        /*0018*/ 	.dword	$str$1


//--------------------- .text._Z5hellov           --------------------------
	.section	.text._Z5hellov,"ax",@progbits
	.align	128
        .global         _Z5hellov
        .type           _Z5hellov,@function
        .size           _Z5hellov,(.L_x_2 - _Z5hellov)
        .other          _Z5hellov,@"STO_CUDA_ENTRY STV_DEFAULT"
_Z5hellov:
.text._Z5hellov:
[----:B------:R-:W0:Y:S08]  /*0000*/  LDC R1, c[0x0][0x37c] ;  /* 0x0000df00ff017b82 */ /* 0x000e300000000800 */
[----:B------:R-:W1:Y:S01]  /*0010*/  LDC.64 R2, c[0x4][0x10] ;  /* 0x01000400ff027b82 */ /* 0x000e620000000a00 */
[----:B------:R-:W1:Y:S01]  /*0020*/  LDCU.64 UR4, c[0x0][0x358] ;  /* 0x00006b00ff0477ac */ /* 0x000e620008000a00 */
[----:B------:R-:W2:Y:S01]  /*0030*/  S2R R5, SR_TID.X ;  /* 0x0000000000057919 */ /* 0x000ea20000002100 */
[----:B0-----:R-:W-:Y:S01]  /*0040*/  VIADD R1, R1, 0xfffffff8 ;  /* 0xfffffff801017836 */ /* 0x001fe20000000000 */
[----:B------:R-:W0:Y:S01]  /*0050*/  LDCU.64 UR6, c[0x4][0x18] ;  /* 0x01000300ff0677ac */ /* 0x000e220008000a00 */
[----:B-1----:R-:W3:Y:S01]  /*0060*/  LDG.E.64 R2, desc[UR4][R2.64] ;  /* 0x0000000402027981 */ /* 0x002ee2000c1e1b00 */
[----:B--2---:R-:W-:-:S05]  /*0070*/  LOP3.LUT R0, R5, 0xffff, RZ, 0xc0, !PT ;  /* 0x0000ffff05007812 */ /* 0x004fca00078ec0ff */
[----:B------:R-:W-:-:S05]  /*0080*/  IMAD R0, R0, 0x1556, RZ ;  /* 0x0000155600007824 */ /* 0x000fca00078e02ff */
[----:B------:R-:W-:-:S04]  /*0090*/  SHF.R.U32.HI R0, RZ, 0x10, R0 ;  /* 0x00000010ff007819 */ /* 0x000fc80000011600 */
[----:B------:R-:W-:-:S05]  /*00a0*/  PRMT R0, R0, 0x9910, RZ ;  /* 0x0000991000007816 */ /* 0x000fca00000000ff */
[----:B------:R-:W-:-:S04]  /*00b0*/  IMAD R0, R0, 0xc, RZ ;  /* 0x0000000c00007824 */ /* 0x000fc800078e02ff */
[----:B------:R-:W-:-:S05]  /*00c0*/  IMAD.MOV R0, RZ, RZ, -R0 ;  /* 0x000000ffff007224 */ /* 0x000fca00078e0a00 */
[----:B------:R-:W-:-:S05]  /*00d0*/  PRMT R0, R0, 0x7710, RZ ;  /* 0x0000771000007816 */ /* 0x000fca00000000ff */
[----:B------:R-:W-:-:S05]  /*00e0*/  IMAD.IADD R0, R0, 0x1, R5 ;  /* 0x0000000100007824 */ /* 0x000fca00078e0205 */
[----:B------:R-:W-:-:S04]  /*00f0*/  LOP3.LUT R11, R0, 0xffff, RZ, 0xc0, !PT ;  /* 0x0000ffff000b7812 */ /* 0x000fc800078ec0ff */
[----:B---3--:R-:W-:-:S05]  /*0100*/  IADD3 R10, P0, PT, R2, R11, RZ ;  /* 0x0000000b020a7210 */ /* 0x008fca0007f1e0ff */
[----:B------:R-:W-:-:S05]  /*0110*/  IMAD.X R11, RZ, RZ, R3, P0 ;  /* 0x000000ffff0b7224 */ /* 0x000fca00000e0603 */
[----:B------:R-:W2:Y:S01]  /*0120*/  LD.E.S8 R9, desc[UR4][R10.64] ;  /* 0x000000040a097980 */ /* 0x000ea2000c101300 */
[----:B------:R-:W-:Y:S01]  /*0130*/  MOV R0, 0x0 ;  /* 0x0000000000007802 */ /* 0x000fe20000000f00 */
[----:B------:R-:W1:Y:S01]  /*0140*/  LDCU UR4, c[0x0][0x2f8] ;  /* 0x00005f00ff0477ac */ /* 0x000e620008000800 */
[----:B0-----:R-:W-:Y:S01]  /*0150*/  IMAD.U32 R4, RZ, RZ, UR6 ;  /* 0x00000006ff047e24 */ /* 0x001fe2000f8e00ff */
[----:B------:R-:W2:Y:S01]  /*0160*/  S2R R8, SR_CTAID.X ;  /* 0x0000000000087919 */ /* 0x000ea20000002500 */
[----:B------:R0:W3:Y:S01]  /*0170*/  LDC.64 R2, c[0x4][R0] ;  /* 0x0100000000027b82 */ /* 0x0000e20000000a00 */
[----:B------:R-:W4:Y:S01]  /*0180*/  LDCU UR5, c[0x0][0x2fc] ;  /* 0x00005f80ff0577ac */ /* 0x000f220008000800 */
[----:B------:R-:W-:Y:S01]  /*0190*/  IMAD.U32 R5, RZ, RZ, UR7 ;  /* 0x00000007ff057e24 */ /* 0x000fe2000f8e00ff */
[----:B-1----:R-:W-:-:S05]  /*01a0*/  IADD3 R6, P0, PT, R1, UR4, RZ ;  /* 0x0000000401067c10 */ /* 0x002fca000ff1e0ff */
[----:B----4-:R-:W-:Y:S01]  /*01b0*/  IMAD.X R7, RZ, RZ, UR5, P0 ;  /* 0x00000005ff077e24 */ /* 0x010fe200080e06ff */
[----:B--23--:R0:W-:Y:S07]  /*01c0*/  STL.64 [R1], R8 ;  /* 0x0000000801007387 */ /* 0x00c1ee0000100a00 */
[----:B------:R-:W-:-:S07]  /*01d0*/  LEPC R20, `(.L_x_0) ;  /* 0x000000001014794e */ /* 0x000fce0000000000 */
[----:B0-----:R-:W-:Y:S05]  /*01e0*/  CALL.ABS.NOINC R2 ;  /* 0x0000000002007343 */ /* 0x001fea0003c00000 */
.L_x_0:
[----:B------:R-:W-:Y:S05]  /*01f0*/  EXIT ;  /* 0x000000000000794d */ /* 0x000fea0003800000 */
.L_x_1:
[----:B------:R-:W-:-:S00]  /*0200*/  BRA `(.L_x_1) ;  /* 0xfffffffc00fc7947 */ /* 0x000fc0000383ffff */
[----:B------:R-:W-:-:S00]  /*0210*/  NOP ;  /* 0x0000000000007918 */ /* 0x000fc00000000000 */
        /* <DEDUP_REMOVED lines=14> */
.L_x_2:


//--------------------- .nv.global.init           --------------------------
	.section	.nv.global.init,"aw",@progbits
	.align	8
	.align		8
.nv.global.init:
	.type		STR,@object
	.size		STR,($str$1 - STR)
STR:
        /*0000*/ 	.dword	fun@R_CUDA_G64($str)
	.type		$str$1,@object
	.size		$str$1,($str - $str$1)
$str$1:
        /*0008*/ 	.byte	0x25, 0x64, 0x20, 0x25, 0x63, 0x0a, 0x00
	.type		$str,@object
	.size		$str,(.L_0 - $str)
$str:
        /*000f*/ 	.byte	0x48, 0x45, 0x4c, 0x4c, 0x4f, 0x20, 0x57, 0x4f, 0x52, 0x4c, 0x44, 0x21, 0x00
.L_0:


//--------------------- .nv.shared.reserved.0     --------------------------
	.section	.nv.shared.reserved.0,"aw",@nobits
	.weak		__nv_reservedSMEM_offset_0_alias
	.size		__nv_reservedSMEM_offset_0_alias, 0, 64
	.other		__nv_reservedSMEM_offset_0_alias,@"STO_CUDA_RESERVED_SHARED STV_DEFAULT"
__nv_reservedSMEM_offset_0_alias:
	.zero		0
	.zero		64


//--------------------- .nv.constant0._Z5hellov   --------------------------
	.section	.nv.constant0._Z5hellov,"a",@progbits
	.sectionflags	@""
	.align	4
.nv.constant0._Z5hellov:
	.zero		896


//--------------------- SYMBOLS --------------------------

	.type		.nv.reservedSmem.offset0,@object
	.size		.nv.reservedSmem.offset0,0x4
	.type		vprintf,@function
